//
// Generated by NVIDIA NVVM Compiler
//
// Compiler Build ID: CL-36424714
// Cuda compilation tools, release 13.0, V13.0.88
// Based on NVVM 20.0.0
//

.version 9.0
.target sm_100
.address_size 64

	// .globl	_Z11oddEvenSortPii

.visible .entry _Z11oddEvenSortPii(
	.param .u64 .ptr .align 1 _Z11oddEvenSortPii_param_0,
	.param .u32 _Z11oddEvenSortPii_param_1
)
{
	.reg .pred 	%p<31>;
	.reg .b32 	%r<38>;
	.reg .b64 	%rd<5>;

	ld.param.u64 	%rd2, [_Z11oddEvenSortPii_param_0];
	ld.param.u32 	%r25, [_Z11oddEvenSortPii_param_1];
	mov.u32 	%r26, %tid.x;
	mov.u32 	%r27, %ctaid.x;
	mov.u32 	%r28, %ntid.x;
	mad.lo.s32 	%r1, %r27, %r28, %r26;
	setp.lt.s32 	%p3, %r25, 1;
	@%p3 bra 	$L__BB0_23;
	cvta.to.global.u64 	%rd3, %rd2;
	add.s32 	%r2, %r25, -1;
	and.b32  	%r3, %r1, -2147483647;
	mul.wide.s32 	%rd4, %r1, 4;
	add.s64 	%rd1, %rd3, %rd4;
	and.b32  	%r4, %r25, 3;
	setp.lt.u32 	%p4, %r25, 4;
	mov.b32 	%r37, 0;
	@%p4 bra 	$L__BB0_16;
	setp.eq.s32 	%p5, %r3, 1;
	setp.lt.s32 	%p6, %r1, %r2;
	and.b32  	%r37, %r25, 2147483644;
	and.b32  	%r30, %r1, 1;
	setp.eq.b32 	%p7, %r30, 1;
	not.pred 	%p8, %p7;
	and.pred  	%p1, %p8, %p6;
	and.pred  	%p2, %p5, %p6;
	neg.s32 	%r34, %r37;
	not.pred 	%p9, %p1;
$L__BB0_3:
	@%p9 bra 	$L__BB0_6;
	ld.global.u32 	%r8, [%rd1];
	ld.global.u32 	%r9, [%rd1+4];
	setp.le.s32 	%p10, %r8, %r9;
	@%p10 bra 	$L__BB0_6;
	st.global.u32 	[%rd1], %r9;
	st.global.u32 	[%rd1+4], %r8;
$L__BB0_6:
	bar.sync 	0;
	not.pred 	%p11, %p2;
	@%p11 bra 	$L__BB0_9;
	ld.global.u32 	%r10, [%rd1];
	ld.global.u32 	%r11, [%rd1+4];
	setp.le.s32 	%p12, %r10, %r11;
	@%p12 bra 	$L__BB0_9;
	st.global.u32 	[%rd1], %r11;
	st.global.u32 	[%rd1+4], %r10;
$L__BB0_9:
	bar.sync 	0;
	@%p9 bra 	$L__BB0_12;
	ld.global.u32 	%r12, [%rd1];
	ld.global.u32 	%r13, [%rd1+4];
	setp.le.s32 	%p14, %r12, %r13;
	@%p14 bra 	$L__BB0_12;
	st.global.u32 	[%rd1], %r13;
	st.global.u32 	[%rd1+4], %r12;
$L__BB0_12:
	bar.sync 	0;
	@%p11 bra 	$L__BB0_15;
	ld.global.u32 	%r14, [%rd1];
	ld.global.u32 	%r15, [%rd1+4];
	setp.le.s32 	%p16, %r14, %r15;
	@%p16 bra 	$L__BB0_15;
	st.global.u32 	[%rd1], %r15;
	st.global.u32 	[%rd1+4], %r14;
$L__BB0_15:
	bar.sync 	0;
	add.s32 	%r34, %r34, 4;
	setp.ne.s32 	%p17, %r34, 0;
	@%p17 bra 	$L__BB0_3;
$L__BB0_16:
	setp.eq.s32 	%p18, %r4, 0;
	@%p18 bra 	$L__BB0_23;
	neg.s32 	%r36, %r4;
$L__BB0_18:
	.pragma "nounroll";
	setp.lt.s32 	%p19, %r1, %r2;
	or.b32  	%r31, %r37, %r1;
	and.b32  	%r32, %r31, 1;
	setp.eq.b32 	%p20, %r32, 1;
	not.pred 	%p21, %p20;
	and.pred  	%p22, %p21, %p19;
	@%p22 bra 	$L__BB0_20;
	setp.ne.s32 	%p23, %r3, 1;
	setp.ge.s32 	%p24, %r1, %r2;
	and.b32  	%r33, %r37, 1;
	setp.eq.b32 	%p25, %r33, 1;
	not.pred 	%p26, %p25;
	or.pred  	%p27, %p23, %p26;
	or.pred  	%p28, %p27, %p24;
	@%p28 bra 	$L__BB0_22;
$L__BB0_20:
	ld.global.u32 	%r21, [%rd1];
	ld.global.u32 	%r22, [%rd1+4];
	setp.le.s32 	%p29, %r21, %r22;
	@%p29 bra 	$L__BB0_22;
	st.global.u32 	[%rd1], %r22;
	st.global.u32 	[%rd1+4], %r21;
$L__BB0_22:
	bar.sync 	0;
	add.s32 	%r37, %r37, 1;
	add.s32 	%r36, %r36, 1;
	setp.ne.s32 	%p30, %r36, 0;
	@%p30 bra 	$L__BB0_18;
$L__BB0_23:
	ret;

}


// ===== COMPILED SASS (sm_100) =====

	.target	sm_100

	.elftype	@"ET_EXEC"


//--------------------- .note.nv.tkinfo           --------------------------
	.section	.note.nv.tkinfo,"",@"SHT_NOTE"
	.sectionflags	@"SHF_NOTE_NV_TKINFO"
	.tkinfo
        /*0018*/ 	.word	0x00000002
        /*0030*/ 	.string	""
        /*0030*/ 	.string	"ptxas"
        /*0030*/ 	.string	"Cuda compilation tools, release 13.0, V13.0.88"
        /*0030*/ 	.string	"Build cuda_13.0.r13.0/compiler.36424714_0"
        /*0030*/ 	.string	"-arch sm_100 -m 64 "



//--------------------- .note.nv.cuinfo           --------------------------
	.section	.note.nv.cuinfo,"",@"SHT_NOTE"
	.sectionflags	@"SHF_NOTE_NV_CUINFO"
        /*0018*/ 	.short	0x0002
        /*001a*/ 	.short	0x0064
        /*001c*/ 	.short	0x0082
	.zero		2


//--------------------- .nv.info                  --------------------------
	.section	.nv.info,"",@"SHT_CUDA_INFO"
	.align	4


	//----- nvinfo : EIATTR_REGCOUNT
	.align		4
        /*0000*/ 	.byte	0x04, 0x2f
        /*0002*/ 	.short	(.L_1 - .L_0)
	.align		4
.L_0:
        /*0004*/ 	.word	index@(_Z11oddEvenSortPii)
        /*0008*/ 	.word	0x0000000d


	//----- nvinfo : EIATTR_FRAME_SIZE
	.align		4
.L_1:
        /*000c*/ 	.byte	0x04, 0x11
        /*000e*/ 	.short	(.L_3 - .L_2)
	.align		4
.L_2:
        /*0010*/ 	.word	index@(_Z11oddEvenSortPii)
        /*0014*/ 	.word	0x00000000


	//----- nvinfo : EIATTR_MIN_STACK_SIZE
	.align		4
.L_3:
        /*0018*/ 	.byte	0x04, 0x12
        /*001a*/ 	.short	(.L_5 - .L_4)
	.align		4
.L_4:
        /*001c*/ 	.word	index@(_Z11oddEvenSortPii)
        /*0020*/ 	.word	0x00000000
.L_5:


//--------------------- .nv.compat                --------------------------
	.section	.nv.compat,"",@"SHT_CUDA_COMPAT_INFO"
	.align	4
        /*0000*/ 	.byte	0x02, 0x09, 0x00, 0x00, 0x02, 0x02, 0x01, 0x00, 0x02, 0x05, 0x05, 0x00, 0x03, 0x07, 0x01, 0x01
        /*0010*/ 	.byte	0x02, 0x03, 0x00, 0x00, 0x02, 0x06, 0x01, 0x00, 0x04, 0x0b, 0x08, 0x00, 0x09, 0x00, 0x00, 0x00
        /*0020*/ 	.byte	0x00, 0x00, 0x00, 0x00


//--------------------- .nv.info._Z11oddEvenSortPii --------------------------
	.section	.nv.info._Z11oddEvenSortPii,"",@"SHT_CUDA_INFO"
	.sectionflags	@""
	.align	4


	//----- nvinfo : EIATTR_CUDA_API_VERSION
	.align		4
        /*0000*/ 	.byte	0x04, 0x37
        /*0002*/ 	.short	(.L_7 - .L_6)
.L_6:
        /*0004*/ 	.word	0x00000082


	//----- nvinfo : EIATTR_KPARAM_INFO
	.align		4
.L_7:
        /*0008*/ 	.byte	0x04, 0x17
        /*000a*/ 	.short	(.L_9 - .L_8)
.L_8:
        /*000c*/ 	.word	0x00000000
        /*0010*/ 	.short	0x0001
        /*0012*/ 	.short	0x0008
        /*0014*/ 	.byte	0x00, 0xf0, 0x11, 0x00


	//----- nvinfo : EIATTR_KPARAM_INFO
	.align		4
.L_9:
        /*0018*/ 	.byte	0x04, 0x17
        /*001a*/ 	.short	(.L_11 - .L_10)
.L_10:
        /*001c*/ 	.word	0x00000000
        /*0020*/ 	.short	0x0000
        /*0022*/ 	.short	0x0000
        /*0024*/ 	.byte	0x00, 0xf5, 0x21, 0x00


	//----- nvinfo : EIATTR_SPARSE_MMA_MASK
	.align		4
.L_11:
        /*0028*/ 	.byte	0x03, 0x50
        /*002a*/ 	.short	0x0000


	//----- nvinfo : EIATTR_MAXREG_COUNT
	.align		4
        /*002c*/ 	.byte	0x03, 0x1b
        /*002e*/ 	.short	0x00ff


	//----- nvinfo : EIATTR_NUM_BARRIERS
	.align		4
        /*0030*/ 	.byte	0x02, 0x4c
        /*0032*/ 	.byte	0x01
	.zero		1


	//----- nvinfo : EIATTR_MERCURY_ISA_VERSION
	.align		4
        /*0034*/ 	.byte	0x03, 0x5f
        /*0036*/ 	.short	0x0101


	//----- nvinfo : EIATTR_VRC_CTA_INIT_COUNT
	.align		4
        /*0038*/ 	.byte	0x02, 0x4a
	.zero		1
	.zero		1


	//----- nvinfo : EIATTR_EXIT_INSTR_OFFSETS
	.align		4
        /*003c*/ 	.byte	0x04, 0x1c
        /*003e*/ 	.short	(.L_13 - .L_12)


	//   ....[0]....
.L_12:
        /*0040*/ 	.word	0x00000060


	//   ....[1]....
        /*0044*/ 	.word	0x000003f0


	//   ....[2]....
        /*0048*/ 	.word	0x000005a0


	//----- nvinfo : EIATTR_CRS_STACK_SIZE
	.align		4
.L_13:
        /*004c*/ 	.byte	0x04, 0x1e
        /*004e*/ 	.short	(.L_15 - .L_14)
.L_14:
        /*0050*/ 	.word	0x00000000


	//----- nvinfo : EIATTR_CBANK_PARAM_SIZE
	.align		4
.L_15:
        /*0054*/ 	.byte	0x03, 0x19
        /*0056*/ 	.short	0x000c


	//----- nvinfo : EIATTR_PARAM_CBANK
	.align		4
        /*0058*/ 	.byte	0x04, 0x0a
        /*005a*/ 	.short	(.L_17 - .L_16)
	.align		4
.L_16:
        /*005c*/ 	.word	index@(.nv.constant0._Z11oddEvenSortPii)
        /*0060*/ 	.short	0x0380
        /*0062*/ 	.short	0x000c


	//----- nvinfo : EIATTR_SW_WAR
	.align		4
.L_17:
        /*0064*/ 	.byte	0x04, 0x36
        /*0066*/ 	.short	(.L_19 - .L_18)
.L_18:
        /*0068*/ 	.word	0x00000008
.L_19:


//--------------------- .nv.callgraph             --------------------------
	.section	.nv.callgraph,"",@"SHT_CUDA_CALLGRAPH"
	.align	4
	.sectionentsize	8
	.align		4
        /*0000*/ 	.word	0x00000000
	.align		4
        /*0004*/ 	.word	0xffffffff
	.align		4
        /*0008*/ 	.word	0x00000000
	.align		4
        /*000c*/ 	.word	0xfffffffe
	.align		4
        /*0010*/ 	.word	0x00000000
	.align		4
        /*0014*/ 	.word	0xfffffffd
	.align		4
        /*0018*/ 	.word	0x00000000
	.align		4
        /*001c*/ 	.word	0xfffffffc


//--------------------- .text._Z11oddEvenSortPii  --------------------------
	.section	.text._Z11oddEvenSortPii,"ax",@progbits
	.align	128
        .global         _Z11oddEvenSortPii
        .type           _Z11oddEvenSortPii,@function
        .size           _Z11oddEvenSortPii,(.L_x_16 - _Z11oddEvenSortPii)
        .other          _Z11oddEvenSortPii,@"STO_CUDA_ENTRY STV_DEFAULT"
_Z11oddEvenSortPii:
.text._Z11oddEvenSortPii:
[----:B------:R-:W-:Y:S08]  /*0000*/  LDC R1, c[0x0][0x37c] ;  /* 0x0000df00ff017b82 */ /* 0x000ff00000000800 */
[----:B------:R-:W0:Y:S01]  /*0010*/  LDC R7, c[0x0][0x388] ;  /* 0x0000e200ff077b82 */ /* 0x000e220000000800 */
[----:B------:R-:W1:Y:S07]  /*0020*/  S2R R5, SR_TID.X ;  /* 0x0000000000057919 */ /* 0x000e6e0000002100 */
[----:B------:R-:W2:Y:S08]  /*0030*/  LDC R0, c[0x0][0x360] ;  /* 0x0000d800ff007b82 */ /* 0x000eb00000000800 */
[----:B------:R-:W3:Y:S01]  /*0040*/  S2UR UR6, SR_CTAID.X ;  /* 0x00000000000679c3 */ /* 0x000ee20000002500 */
[----:B0-----:R-:W-:-:S13]  /*0050*/  ISETP.GE.AND P0, PT, R7, 0x1, PT ;  /* 0x000000010700780c */ /* 0x001fda0003f06270 */
[----:B-123--:R-:W-:Y:S05]  /*0060*/  @!P0 EXIT ;  /* 0x000000000000894d */ /* 0x00efea0003800000 */
[----:B------:R-:W0:Y:S01]  /*0070*/  LDC.64 R2, c[0x0][0x380] ;  /* 0x0000e000ff027b82 */ /* 0x000e220000000a00 */
[C---:B------:R-:W-:Y:S01]  /*0080*/  ISETP.GE.U32.AND P0, PT, R7.reuse, 0x4, PT ;  /* 0x000000040700780c */ /* 0x040fe20003f06070 */
[----:B------:R-:W-:Y:S01]  /*0090*/  IMAD R5, R0, UR6, R5 ;  /* 0x0000000600057c24 */ /* 0x000fe2000f8e0205 */
[----:B------:R-:W1:Y:S01]  /*00a0*/  LDCU.64 UR4, c[0x0][0x358] ;  /* 0x00006b00ff0477ac */ /* 0x000e620008000a00 */
[C---:B------:R-:W-:Y:S01]  /*00b0*/  VIADD R0, R7.reuse, 0xffffffff ;  /* 0xffffffff07007836 */ /* 0x040fe20000000000 */
[----:B------:R-:W-:Y:S01]  /*00c0*/  LOP3.LUT R4, R7, 0x3, RZ, 0xc0, !PT ;  /* 0x0000000307047812 */ /* 0x000fe200078ec0ff */
[----:B------:R-:W-:Y:S01]  /*00d0*/  IMAD.MOV.U32 R6, RZ, RZ, RZ ;  /* 0x000000ffff067224 */ /* 0x000fe200078e00ff */
[C---:B------:R-:W-:Y:S01]  /*00e0*/  LOP3.LUT R9, R5.reuse, 0x80000001, RZ, 0xc0, !PT ;  /* 0x8000000105097812 */ /* 0x040fe200078ec0ff */
[----:B0-----:R-:W-:-:S06]  /*00f0*/  IMAD.WIDE R2, R5, 0x4, R2 ;  /* 0x0000000405027825 */ /* 0x001fcc00078e0202 */
[----:B-1----:R-:W-:Y:S05]  /*0100*/  @!P0 BRA `(.L_x_0) ;  /* 0x0000000000b48947 */ /* 0x002fea0003800000 */
[C---:B------:R-:W-:Y:S02]  /*0110*/  ISETP.GE.AND P0, PT, R5.reuse, R0, PT ;  /* 0x000000000500720c */ /* 0x040fe40003f06270 */
[----:B------:R-:W-:-:S04]  /*0120*/  LOP3.LUT R6, R5, 0x1, RZ, 0xc0, !PT ;  /* 0x0000000105067812 */ /* 0x000fc800078ec0ff */
[----:B------:R-:W-:Y:S02]  /*0130*/  ISETP.NE.U32.AND P1, PT, R6, 0x1, !P0 ;  /* 0x000000010600780c */ /* 0x000fe40004725070 */
[----:B------:R-:W-:Y:S02]  /*0140*/  LOP3.LUT R6, R7, 0x7ffffffc, RZ, 0xc0, !PT ;  /* 0x7ffffffc07067812 */ /* 0x000fe400078ec0ff */
[----:B------:R-:W-:-:S03]  /*0150*/  ISETP.EQ.AND P0, PT, R9, 0x1, !P0 ;  /* 0x000000010900780c */ /* 0x000fc60004702270 */
[----:B------:R-:W-:-:S10]  /*0160*/  IMAD.MOV R10, RZ, RZ, -R6 ;  /* 0x000000ffff0a7224 */ /* 0x000fd400078e0a06 */
.L_x_9:
[----:B------:R-:W-:Y:S04]  /*0170*/  BSSY.RECONVERGENT B0, `(.L_x_1) ;  /* 0x0000007000007945 */ /* 0x000fe80003800200 */
[----:B0123--:R-:W-:Y:S05]  /*0180*/  @!P1 BRA `(.L_x_2) ;  /* 0x0000000000149947 */ /* 0x00ffea0003800000 */
[----:B------:R-:W2:Y:S04]  /*0190*/  LDG.E R7, desc[UR4][R2.64] ;  /* 0x0000000402077981 */ /* 0x000ea8000c1e1900 */
[----:B------:R-:W2:Y:S02]  /*01a0*/  LDG.E R8, desc[UR4][R2.64+0x4] ;  /* 0x0000040402087981 */ /* 0x000ea4000c1e1900 */
[----:B--2---:R-:W-:-:S13]  /*01b0*/  ISETP.GT.AND P2, PT, R7, R8, PT ;  /* 0x000000080700720c */ /* 0x004fda0003f44270 */
[----:B------:R0:W-:Y:S04]  /*01c0*/  @P2 STG.E desc[UR4][R2.64], R8 ;  /* 0x0000000802002986 */ /* 0x0001e8000c101904 */
[----:B------:R0:W-:Y:S02]  /*01d0*/  @P2 STG.E desc[UR4][R2.64+0x4], R7 ;  /* 0x0000040702002986 */ /* 0x0001e4000c101904 */
.L_x_2:
[----:B------:R-:W-:Y:S05]  /*01e0*/  BSYNC.RECONVERGENT B0 ;  /* 0x0000000000007941 */ /* 0x000fea0003800200 */
.L_x_1:
[----:B------:R-:W-:Y:S06]  /*01f0*/  BAR.SYNC.DEFER_BLOCKING 0x0 ;  /* 0x0000000000007b1d */ /* 0x000fec0000010000 */
[----:B------:R-:W-:Y:S04]  /*0200*/  BSSY.RECONVERGENT B0, `(.L_x_3) ;  /* 0x0000007000007945 */ /* 0x000fe80003800200 */
[----:B------:R-:W-:Y:S05]  /*0210*/  @!P0 BRA `(.L_x_4) ;  /* 0x0000000000148947 */ /* 0x000fea0003800000 */
[----:B0-----:R-:W2:Y:S04]  /*0220*/  LDG.E R7, desc[UR4][R2.64] ;  /* 0x0000000402077981 */ /* 0x001ea8000c1e1900 */
[----:B------:R-:W2:Y:S02]  /*0230*/  LDG.E R8, desc[UR4][R2.64+0x4] ;  /* 0x0000040402087981 */ /* 0x000ea4000c1e1900 */
[----:B--2---:R-:W-:-:S13]  /*0240*/  ISETP.GT.AND P2, PT, R7, R8, PT ;  /* 0x000000080700720c */ /* 0x004fda0003f44270 */
[----:B------:R1:W-:Y:S04]  /*0250*/  @P2 STG.E desc[UR4][R2.64], R8 ;  /* 0x0000000802002986 */ /* 0x0003e8000c101904 */
[----:B------:R1:W-:Y:S02]  /*0260*/  @P2 STG.E desc[UR4][R2.64+0x4], R7 ;  /* 0x0000040702002986 */ /* 0x0003e4000c101904 */
.L_x_4:
[----:B------:R-:W-:Y:S05]  /*0270*/  BSYNC.RECONVERGENT B0 ;  /* 0x0000000000007941 */ /* 0x000fea0003800200 */
.L_x_3:
[----:B------:R-:W-:Y:S06]  /*0280*/  BAR.SYNC.DEFER_BLOCKING 0x0 ;  /* 0x0000000000007b1d */ /* 0x000fec0000010000 */
[----:B------:R-:W-:Y:S04]  /*0290*/  BSSY.RECONVERGENT B0, `(.L_x_5) ;  /* 0x0000007000007945 */ /* 0x000fe80003800200 */
[----:B------:R-:W-:Y:S05]  /*02a0*/  @!P1 BRA `(.L_x_6) ;  /* 0x0000000000149947 */ /* 0x000fea0003800000 */
[----:B01----:R-:W2:Y:S04]  /*02b0*/  LDG.E R7, desc[UR4][R2.64] ;  /* 0x0000000402077981 */ /* 0x003ea8000c1e1900 */
[----:B------:R-:W2:Y:S02]  /*02c0*/  LDG.E R8, desc[UR4][R2.64+0x4] ;  /* 0x0000040402087981 */ /* 0x000ea4000c1e1900 */
[----:B--2---:R-:W-:-:S13]  /*02d0*/  ISETP.GT.AND P2, PT, R7, R8, PT ;  /* 0x000000080700720c */ /* 0x004fda0003f44270 */
[----:B------:R2:W-:Y:S04]  /*02e0*/  @P2 STG.E desc[UR4][R2.64], R8 ;  /* 0x0000000802002986 */ /* 0x0005e8000c101904 */
[----:B------:R2:W-:Y:S02]  /*02f0*/  @P2 STG.E desc[UR4][R2.64+0x4], R7 ;  /* 0x0000040702002986 */ /* 0x0005e4000c101904 */
.L_x_6:
[----:B------:R-:W-:Y:S05]  /*0300*/  BSYNC.RECONVERGENT B0 ;  /* 0x0000000000007941 */ /* 0x000fea0003800200 */
.L_x_5:
[----:B------:R-:W-:Y:S01]  /*0310*/  VIADD R10, R10, 0x4 ;  /* 0x000000040a0a7836 */ /* 0x000fe20000000000 */
[----:B------:R-:W-:Y:S04]  /*0320*/  BAR.SYNC.DEFER_BLOCKING 0x0 ;  /* 0x0000000000007b1d */ /* 0x000fe80000010000 */
[----:B------:R-:W-:Y:S02]  /*0330*/  ISETP.NE.AND P3, PT, R10, RZ, PT ;  /* 0x000000ff0a00720c */ /* 0x000fe40003f65270 */
[----:B------:R-:W-:Y:S04]  /*0340*/  BSSY.RECONVERGENT B0, `(.L_x_7) ;  /* 0x0000007000007945 */ /* 0x000fe80003800200 */
[----:B------:R-:W-:Y:S07]  /*0350*/  @!P0 BRA `(.L_x_8) ;  /* 0x0000000000148947 */ /* 0x000fee0003800000 */
[----:B012---:R-:W2:Y:S04]  /*0360*/  LDG.E R7, desc[UR4][R2.64] ;  /* 0x0000000402077981 */ /* 0x007ea8000c1e1900 */
[----:B------:R-:W2:Y:S02]  /*0370*/  LDG.E R8, desc[UR4][R2.64+0x4] ;  /* 0x0000040402087981 */ /* 0x000ea4000c1e1900 */
[----:B--2---:R-:W-:-:S13]  /*0380*/  ISETP.GT.AND P2, PT, R7, R8, PT ;  /* 0x000000080700720c */ /* 0x004fda0003f44270 */
[----:B------:R3:W-:Y:S04]  /*0390*/  @P2 STG.E desc[UR4][R2.64], R8 ;  /* 0x0000000802002986 */ /* 0x0007e8000c101904 */
[----:B------:R3:W-:Y:S02]  /*03a0*/  @P2 STG.E desc[UR4][R2.64+0x4], R7 ;  /* 0x0000040702002986 */ /* 0x0007e4000c101904 */
.L_x_8:
[----:B------:R-:W-:Y:S05]  /*03b0*/  BSYNC.RECONVERGENT B0 ;  /* 0x0000000000007941 */ /* 0x000fea0003800200 */
.L_x_7:
[----:B------:R-:W-:Y:S06]  /*03c0*/  BAR.SYNC.DEFER_BLOCKING 0x0 ;  /* 0x0000000000007b1d */ /* 0x000fec0000010000 */
[----:B------:R-:W-:Y:S05]  /*03d0*/  @P3 BRA `(.L_x_9) ;  /* 0xfffffffc00643947 */ /* 0x000fea000383ffff */
.L_x_0:
[----:B------:R-:W-:-:S13]  /*03e0*/  ISETP.NE.AND P0, PT, R4, RZ, PT ;  /* 0x000000ff0400720c */ /* 0x000fda0003f05270 */
[----:B------:R-:W-:Y:S05]  /*03f0*/  @!P0 EXIT ;  /* 0x000000000000894d */ /* 0x000fea0003800000 */
[----:B------:R-:W-:Y:S01]  /*0400*/  ISETP.GE.AND P1, PT, R5, R0, PT ;  /* 0x000000000500720c */ /* 0x000fe20003f26270 */
[----:B------:R-:W-:-:S12]  /*0410*/  IMAD.MOV R4, RZ, RZ, -R4 ;  /* 0x000000ffff047224 */ /* 0x000fd800078e0a04 */
.L_x_14:
[----:B0123--:R-:W-:Y:S01]  /*0420*/  LOP3.LUT R7, R6, 0x1, R5, 0xc8, !PT ;  /* 0x0000000106077812 */ /* 0x00ffe200078ec805 */
[----:B------:R-:W-:Y:S01]  /*0430*/  VIADD R4, R4, 0x1 ;  /* 0x0000000104047836 */ /* 0x000fe20000000000 */
[----:B------:R-:W-:Y:S04]  /*0440*/  BSSY.RECONVERGENT B0, `(.L_x_10) ;  /* 0x0000011000007945 */ /* 0x000fe80003800200 */
[----:B------:R-:W-:Y:S01]  /*0450*/  BSSY.RELIABLE B1, `(.L_x_11) ;  /* 0x000000a000017945 */ /* 0x000fe20003800100 */
[----:B------:R-:W-:Y:S02]  /*0460*/  ISETP.NE.U32.AND P0, PT, R7, 0x1, PT ;  /* 0x000000010700780c */ /* 0x000fe40003f05070 */
[----:B------:R-:W-:-:S11]  /*0470*/  ISETP.NE.AND P2, PT, R4, RZ, PT ;  /* 0x000000ff0400720c */ /* 0x000fd60003f45270 */
[----:B------:R-:W-:Y:S05]  /*0480*/  @!P1 BRA P0, `(.L_x_12) ;  /* 0x0000000000189947 */ /* 0x000fea0000000000 */
[----:B------:R-:W-:-:S04]  /*0490*/  LOP3.LUT R7, R6, 0x1, RZ, 0xc0, !PT ;  /* 0x0000000106077812 */ /* 0x000fc800078ec0ff */
[----:B------:R-:W-:-:S04]  /*04a0*/  ISETP.NE.U32.AND P0, PT, R7, 0x1, PT ;  /* 0x000000010700780c */ /* 0x000fc80003f05070 */
[----:B------:R-:W-:-:S04]  /*04b0*/  ISETP.NE.OR P0, PT, R9, 0x1, P0 ;  /* 0x000000010900780c */ /* 0x000fc80000705670 */
[----:B------:R-:W-:-:S13]  /*04c0*/  ISETP.GE.OR P0, PT, R5, R0, P0 ;  /* 0x000000000500720c */ /* 0x000fda0000706670 */
[----:B------:R-:W-:Y:S05]  /*04d0*/  @P0 BREAK.RELIABLE B1 ;  /* 0x0000000000010942 */ /* 0x000fea0003800100 */
[----:B------:R-:W-:Y:S05]  /*04e0*/  @P0 BRA `(.L_x_13) ;  /* 0x0000000000180947 */ /* 0x000fea0003800000 */
.L_x_12:
[----:B------:R-:W-:Y:S05]  /*04f0*/  BSYNC.RELIABLE B1 ;  /* 0x0000000000017941 */ /* 0x000fea0003800100 */
.L_x_11:
[----:B------:R-:W2:Y:S04]  /*0500*/  LDG.E R7, desc[UR4][R2.64] ;  /* 0x0000000402077981 */ /* 0x000ea8000c1e1900 */
[----:B------:R-:W2:Y:S02]  /*0510*/  LDG.E R8, desc[UR4][R2.64+0x4] ;  /* 0x0000040402087981 */ /* 0x000ea4000c1e1900 */
[----:B--2---:R-:W-:-:S13]  /*0520*/  ISETP.GT.AND P0, PT, R7, R8, PT ;  /* 0x000000080700720c */ /* 0x004fda0003f04270 */
[----:B------:R0:W-:Y:S04]  /*0530*/  @P0 STG.E desc[UR4][R2.64], R8 ;  /* 0x0000000802000986 */ /* 0x0001e8000c101904 */
[----:B------:R0:W-:Y:S02]  /*0540*/  @P0 STG.E desc[UR4][R2.64+0x4], R7 ;  /* 0x0000040702000986 */ /* 0x0001e4000c101904 */
.L_x_13:
[----:B------:R-:W-:Y:S05]  /*0550*/  BSYNC.RECONVERGENT B0 ;  /* 0x0000000000007941 */ /* 0x000fea0003800200 */
.L_x_10:
[----:B------:R-:W-:Y:S05]  /*0560*/  WARPSYNC.ALL ;  /* 0x0000000000007948 */ /* 0x000fea0003800000 */
[----:B------:R-:W-:Y:S01]  /*0570*/  BAR.SYNC.DEFER_BLOCKING 0x0 ;  /* 0x0000000000007b1d */ /* 0x000fe20000010000 */
[----:B------:R-:W-:-:S05]  /*0580*/  VIADD R6, R6, 0x1 ;  /* 0x0000000106067836 */ /* 0x000fca0000000000 */
[----:B------:R-:W-:Y:S05]  /*0590*/  @P2 BRA `(.L_x_14) ;  /* 0xfffffffc00a02947 */ /* 0x000fea000383ffff */
[----:B------:R-:W-:Y:S05]  /*05a0*/  EXIT ;  /* 0x000000000000794d */ /* 0x000fea0003800000 */
.L_x_15:
[----:B------:R-:W-:-:S00]  /*05b0*/  BRA `(.L_x_15) ;  /* 0xfffffffc00fc7947 */ /* 0x000fc0000383ffff */
[----:B------:R-:W-:-:S00]  /*05c0*/  NOP ;  /* 0x0000000000007918 */ /* 0x000fc00000000000 */
        /* <DEDUP_REMOVED lines=11> */
.L_x_16:


//--------------------- .nv.shared.reserved.0     --------------------------
	.section	.nv.shared.reserved.0,"aw",@nobits
	.weak		__nv_reservedSMEM_offset_0_alias
	.size		__nv_reservedSMEM_offset_0_alias, 0, 64
	.other		__nv_reservedSMEM_offset_0_alias,@"STO_CUDA_RESERVED_SHARED STV_DEFAULT"
__nv_reservedSMEM_offset_0_alias:
	.zero		0
	.zero		64


//--------------------- .nv.constant0._Z11oddEvenSortPii --------------------------
	.section	.nv.constant0._Z11oddEvenSortPii,"a",@progbits
	.sectionflags	@""
	.align	4
.nv.constant0._Z11oddEvenSortPii:
	.zero		908


//--------------------- SYMBOLS --------------------------

	.type		.nv.reservedSmem.offset0,@object
	.size		.nv.reservedSmem.offset0,0x4
